//
// Generated by NVIDIA NVVM Compiler
//
// Compiler Build ID: CL-36424714
// Cuda compilation tools, release 13.0, V13.0.88
// Based on NVVM 20.0.0
//

.version 9.0
.target sm_100
.address_size 64

	// .globl	_Z10cuda_hellov
.extern .func  (.param .b32 func_retval0) vprintf
(
	.param .b64 vprintf_param_0,
	.param .b64 vprintf_param_1
)
;
.global .align 1 .b8 $str[24] = {10, 72, 101, 108, 108, 111, 32, 87, 111, 114, 108, 100, 32, 102, 114, 111, 109, 32, 71, 80, 85, 33, 10};

.visible .entry _Z10cuda_hellov()
{
	.reg .b32 	%r<3>;
	.reg .b64 	%rd<3>;

	mov.u64 	%rd1, $str;
	cvta.global.u64 	%rd2, %rd1;
	{ // callseq 0, 0
	.param .b64 param0;
	st.param.b64 	[param0], %rd2;
	.param .b64 param1;
	st.param.b64 	[param1], 0;
	.param .b32 retval0;
	call.uni (retval0), 
	vprintf, 
	(
	param0, 
	param1
	);
	ld.param.b32 	%r1, [retval0];
	} // callseq 0
	ret;

}


// ===== COMPILED SASS (sm_100) =====

	.target	sm_100

	.elftype	@"ET_EXEC"


//--------------------- .note.nv.tkinfo           --------------------------
	.section	.note.nv.tkinfo,"",@"SHT_NOTE"
	.sectionflags	@"SHF_NOTE_NV_TKINFO"
	.tkinfo
        /*0018*/ 	.word	0x00000002
        /*0030*/ 	.string	""
        /*0030*/ 	.string	"ptxas"
        /*0030*/ 	.string	"Cuda compilation tools, release 13.0, V13.0.88"
        /*0030*/ 	.string	"Build cuda_13.0.r13.0/compiler.36424714_0"
        /*0030*/ 	.string	"-arch sm_100 -m 64 "



//--------------------- .note.nv.cuinfo           --------------------------
	.section	.note.nv.cuinfo,"",@"SHT_NOTE"
	.sectionflags	@"SHF_NOTE_NV_CUINFO"
        /*0018*/ 	.short	0x0002
        /*001a*/ 	.short	0x0064
        /*001c*/ 	.short	0x0082
	.zero		2


//--------------------- .nv.info                  --------------------------
	.section	.nv.info,"",@"SHT_CUDA_INFO"
	.align	4


	//----- nvinfo : EIATTR_REGCOUNT
	.align		4
        /*0000*/ 	.byte	0x04, 0x2f
        /*0002*/ 	.short	(.L_2 - .L_1)
	.align		4
.L_1:
        /*0004*/ 	.word	index@(_Z10cuda_hellov)
        /*0008*/ 	.word	0x00000018


	//----- nvinfo : EIATTR_FRAME_SIZE
	.align		4
.L_2:
        /*000c*/ 	.byte	0x04, 0x11
        /*000e*/ 	.short	(.L_4 - .L_3)
	.align		4
.L_3:
        /*0010*/ 	.word	index@(_Z10cuda_hellov)
        /*0014*/ 	.word	0x00000000


	//----- nvinfo : EIATTR_MIN_STACK_SIZE
	.align		4
.L_4:
        /*0018*/ 	.byte	0x04, 0x12
        /*001a*/ 	.short	(.L_6 - .L_5)
	.align		4
.L_5:
        /*001c*/ 	.word	index@(_Z10cuda_hellov)
        /*0020*/ 	.word	0x00000000
.L_6:


//--------------------- .nv.compat                --------------------------
	.section	.nv.compat,"",@"SHT_CUDA_COMPAT_INFO"
	.align	4
        /*0000*/ 	.byte	0x02, 0x09, 0x00, 0x00, 0x02, 0x02, 0x01, 0x00, 0x02, 0x05, 0x05, 0x00, 0x03, 0x07, 0x01, 0x01
        /*0010*/ 	.byte	0x02, 0x03, 0x00, 0x00, 0x02, 0x06, 0x01, 0x00, 0x04, 0x0b, 0x08, 0x00, 0x09, 0x00, 0x00, 0x00
        /*0020*/ 	.byte	0x00, 0x00, 0x00, 0x00


//--------------------- .nv.info._Z10cuda_hellov  --------------------------
	.section	.nv.info._Z10cuda_hellov,"",@"SHT_CUDA_INFO"
	.sectionflags	@""
	.align	4


	//----- nvinfo : EIATTR_CUDA_API_VERSION
	.align		4
        /*0000*/ 	.byte	0x04, 0x37
        /*0002*/ 	.short	(.L_8 - .L_7)
.L_7:
        /*0004*/ 	.word	0x00000082


	//----- nvinfo : EIATTR_SPARSE_MMA_MASK
	.align		4
.L_8:
        /*0008*/ 	.byte	0x03, 0x50
        /*000a*/ 	.short	0x0000


	//----- nvinfo : EIATTR_MAXREG_COUNT
	.align		4
        /*000c*/ 	.byte	0x03, 0x1b
        /*000e*/ 	.short	0x00ff


	//----- nvinfo : EIATTR_EXTERNS
	.align		4
        /*0010*/ 	.byte	0x04, 0x0f
        /*0012*/ 	.short	(.L_10 - .L_9)


	//   ....[0]....
	.align		4
.L_9:
        /*0014*/ 	.word	index@(vprintf)


	//----- nvinfo : EIATTR_MERCURY_ISA_VERSION
	.align		4
.L_10:
        /*0018*/ 	.byte	0x03, 0x5f
        /*001a*/ 	.short	0x0101


	//----- nvinfo : EIATTR_VRC_CTA_INIT_COUNT
	.align		4
        /*001c*/ 	.byte	0x02, 0x4a
	.zero		1
	.zero		1


	//----- nvinfo : EIATTR_SYSCALL_OFFSETS
	.align		4
        /*0020*/ 	.byte	0x04, 0x46
        /*0022*/ 	.short	(.L_12 - .L_11)


	//   ....[0]....
.L_11:
        /*0024*/ 	.word	0x00000080


	//----- nvinfo : EIATTR_EXIT_INSTR_OFFSETS
	.align		4
.L_12:
        /*0028*/ 	.byte	0x04, 0x1c
        /*002a*/ 	.short	(.L_14 - .L_13)


	//   ....[0]....
.L_13:
        /*002c*/ 	.word	0x00000090


	//----- nvinfo : EIATTR_SW_WAR
	.align		4
.L_14:
        /*0030*/ 	.byte	0x04, 0x36
        /*0032*/ 	.short	(.L_16 - .L_15)
.L_15:
        /*0034*/ 	.word	0x00000008
.L_16:


//--------------------- .nv.callgraph             --------------------------
	.section	.nv.callgraph,"",@"SHT_CUDA_CALLGRAPH"
	.align	4
	.sectionentsize	8
	.align		4
        /*0000*/ 	.word	0x00000000
	.align		4
        /*0004*/ 	.word	0xffffffff
	.align		4
        /*0008*/ 	.word	index@(_Z10cuda_hellov)
	.align		4
        /*000c*/ 	.word	index@(vprintf)
	.align		4
        /*0010*/ 	.word	0x00000000
	.align		4
        /*0014*/ 	.word	0xfffffffe
	.align		4
        /*0018*/ 	.word	0x00000000
	.align		4
        /*001c*/ 	.word	0xfffffffd
	.align		4
        /*0020*/ 	.word	0x00000000
	.align		4
        /*0024*/ 	.word	0xfffffffc


//--------------------- .nv.constant4             --------------------------
	.section	.nv.constant4,"a",@progbits
	.align	8
	.align		8
.nv.constant4:
        /*0000*/ 	.dword	vprintf
	.align		8
        /*0008*/ 	.dword	$str


//--------------------- .text._Z10cuda_hellov     --------------------------
	.section	.text._Z10cuda_hellov,"ax",@progbits
	.align	128
        .global         _Z10cuda_hellov
        .type           _Z10cuda_hellov,@function
        .size           _Z10cuda_hellov,(.L_x_2 - _Z10cuda_hellov)
        .other          _Z10cuda_hellov,@"STO_CUDA_ENTRY STV_DEFAULT"
_Z10cuda_hellov:
.text._Z10cuda_hellov:
[----:B------:R-:W0:Y:S01]  /*0000*/  LDC R1, c[0x0][0x37c] ;  /* 0x0000df00ff017b82 */ /* 0x000e220000000800 */
[----:B------:R-:W-:Y:S01]  /*0010*/  MOV R0, 0x0 ;  /* 0x0000000000007802 */ /* 0x000fe20000000f00 */
[----:B------:R-:W1:Y:S01]  /*0020*/  LDCU.64 UR4, c[0x4][0x8] ;  /* 0x01000100ff0477ac */ /* 0x000e620008000a00 */
[----:B------:R-:W-:-:S05]  /*0030*/  CS2R R6, SRZ ;  /* 0x0000000000067805 */ /* 0x000fca000001ff00 */
[----:B------:R2:W3:Y:S01]  /*0040*/  LDC.64 R2, c[0x4][R0] ;  /* 0x0100000000027b82 */ /* 0x0004e20000000a00 */
[----:B-1----:R-:W-:Y:S02]  /*0050*/  IMAD.U32 R4, RZ, RZ, UR4 ;  /* 0x00000004ff047e24 */ /* 0x002fe4000f8e00ff */
[----:B--2---:R-:W-:-:S07]  /*0060*/  IMAD.U32 R5, RZ, RZ, UR5 ;  /* 0x00000005ff057e24 */ /* 0x004fce000f8e00ff */
[----:B------:R-:W-:-:S07]  /*0070*/  LEPC R20, `(.L_x_0) ;  /* 0x000000001014794e */ /* 0x000fce0000000000 */
[----:B0--3--:R-:W-:Y:S05]  /*0080*/  CALL.ABS.NOINC R2 ;  /* 0x0000000002007343 */ /* 0x009fea0003c00000 */
.L_x_0:
[----:B------:R-:W-:Y:S05]  /*0090*/  EXIT ;  /* 0x000000000000794d */ /* 0x000fea0003800000 */
.L_x_1:
[----:B------:R-:W-:-:S00]  /*00a0*/  BRA `(.L_x_1) ;  /* 0xfffffffc00fc7947 */ /* 0x000fc0000383ffff */
[----:B------:R-:W-:-:S00]  /*00b0*/  NOP ;  /* 0x0000000000007918 */ /* 0x000fc00000000000 */
        /* <DEDUP_REMOVED lines=12> */
.L_x_2:


//--------------------- .nv.global.init           --------------------------
	.section	.nv.global.init,"aw",@progbits
.nv.global.init:
	.type		$str,@object
	.size		$str,(.L_0 - $str)
$str:
        /*0000*/ 	.byte	0x0a, 0x48, 0x65, 0x6c, 0x6c, 0x6f, 0x20, 0x57, 0x6f, 0x72, 0x6c, 0x64, 0x20, 0x66, 0x72, 0x6f
        /*0010*/ 	.byte	0x6d, 0x20, 0x47, 0x50, 0x55, 0x21, 0x0a, 0x00
.L_0:


//--------------------- .nv.shared.reserved.0     --------------------------
	.section	.nv.shared.reserved.0,"aw",@nobits
	.weak		__nv_reservedSMEM_offset_0_alias
	.size		__nv_reservedSMEM_offset_0_alias, 0, 64
	.other		__nv_reservedSMEM_offset_0_alias,@"STO_CUDA_RESERVED_SHARED STV_DEFAULT"
__nv_reservedSMEM_offset_0_alias:
	.zero		0
	.zero		64


//--------------------- .nv.constant0._Z10cuda_hellov --------------------------
	.section	.nv.constant0._Z10cuda_hellov,"a",@progbits
	.sectionflags	@""
	.align	4
.nv.constant0._Z10cuda_hellov:
	.zero		896


//--------------------- SYMBOLS --------------------------

	.type		.nv.reservedSmem.offset0,@object
	.size		.nv.reservedSmem.offset0,0x4
	.type		vprintf,@function
